//
// Generated by NVIDIA NVVM Compiler
//
// Compiler Build ID: CL-36424714
// Cuda compilation tools, release 13.0, V13.0.88
// Based on NVVM 20.0.0
//

.version 9.0
.target sm_100
.address_size 64

	// .globl	_Z15pcg_hash_kernelPjij

.visible .entry _Z15pcg_hash_kernelPjij(
	.param .u64 .ptr .align 1 _Z15pcg_hash_kernelPjij_param_0,
	.param .u32 _Z15pcg_hash_kernelPjij_param_1,
	.param .u32 _Z15pcg_hash_kernelPjij_param_2
)
{
	.reg .pred 	%p<3>;
	.reg .b32 	%r<21>;
	.reg .b64 	%rd<5>;

	ld.param.u64 	%rd2, [_Z15pcg_hash_kernelPjij_param_0];
	ld.param.u32 	%r6, [_Z15pcg_hash_kernelPjij_param_1];
	ld.param.u32 	%r7, [_Z15pcg_hash_kernelPjij_param_2];
	mov.u32 	%r8, %ctaid.x;
	mov.u32 	%r1, %ntid.x;
	mov.u32 	%r9, %tid.x;
	mad.lo.s32 	%r20, %r8, %r1, %r9;
	setp.ge.s32 	%p1, %r20, %r6;
	@%p1 bra 	$L__BB0_3;
	mov.u32 	%r10, %nctaid.x;
	mul.lo.s32 	%r3, %r1, %r10;
	cvta.to.global.u64 	%rd1, %rd2;
$L__BB0_2:
	xor.b32  	%r11, %r20, %r7;
	mad.lo.s32 	%r12, %r11, 747796405, -1403630843;
	shr.u32 	%r13, %r12, 28;
	add.s32 	%r14, %r13, 4;
	shr.u32 	%r15, %r12, %r14;
	xor.b32  	%r16, %r15, %r12;
	mul.lo.s32 	%r17, %r16, 277803737;
	shr.u32 	%r18, %r17, 22;
	xor.b32  	%r19, %r18, %r17;
	mul.wide.s32 	%rd3, %r20, 4;
	add.s64 	%rd4, %rd1, %rd3;
	st.global.u32 	[%rd4], %r19;
	add.s32 	%r20, %r20, %r3;
	setp.lt.s32 	%p2, %r20, %r6;
	@%p2 bra 	$L__BB0_2;
$L__BB0_3:
	ret;

}
	// .globl	_Z11iota_kernelPii
.visible .entry _Z11iota_kernelPii(
	.param .u64 .ptr .align 1 _Z11iota_kernelPii_param_0,
	.param .u32 _Z11iota_kernelPii_param_1
)
{
	.reg .pred 	%p<3>;
	.reg .b32 	%r<11>;
	.reg .b64 	%rd<5>;

	ld.param.u64 	%rd2, [_Z11iota_kernelPii_param_0];
	ld.param.u32 	%r6, [_Z11iota_kernelPii_param_1];
	mov.u32 	%r7, %ctaid.x;
	mov.u32 	%r1, %ntid.x;
	mov.u32 	%r8, %tid.x;
	mad.lo.s32 	%r10, %r7, %r1, %r8;
	setp.ge.s32 	%p1, %r10, %r6;
	@%p1 bra 	$L__BB1_3;
	mov.u32 	%r9, %nctaid.x;
	mul.lo.s32 	%r3, %r1, %r9;
	cvta.to.global.u64 	%rd1, %rd2;
$L__BB1_2:
	mul.wide.s32 	%rd3, %r10, 4;
	add.s64 	%rd4, %rd1, %rd3;
	st.global.u32 	[%rd4], %r10;
	add.s32 	%r10, %r10, %r3;
	setp.lt.s32 	%p2, %r10, %r6;
	@%p2 bra 	$L__BB1_2;
$L__BB1_3:
	ret;

}


// ===== COMPILED SASS (sm_100) =====

	.target	sm_100

	.elftype	@"ET_EXEC"


//--------------------- .note.nv.tkinfo           --------------------------
	.section	.note.nv.tkinfo,"",@"SHT_NOTE"
	.sectionflags	@"SHF_NOTE_NV_TKINFO"
	.tkinfo
        /*0018*/ 	.word	0x00000002
        /*0030*/ 	.string	""
        /*0030*/ 	.string	"ptxas"
        /*0030*/ 	.string	"Cuda compilation tools, release 13.0, V13.0.88"
        /*0030*/ 	.string	"Build cuda_13.0.r13.0/compiler.36424714_0"
        /*0030*/ 	.string	"-arch sm_100 -m 64 "



//--------------------- .note.nv.cuinfo           --------------------------
	.section	.note.nv.cuinfo,"",@"SHT_NOTE"
	.sectionflags	@"SHF_NOTE_NV_CUINFO"
        /*0018*/ 	.short	0x0002
        /*001a*/ 	.short	0x0064
        /*001c*/ 	.short	0x0082
	.zero		2


//--------------------- .nv.info                  --------------------------
	.section	.nv.info,"",@"SHT_CUDA_INFO"
	.align	4


	//----- nvinfo : EIATTR_REGCOUNT
	.align		4
        /*0000*/ 	.byte	0x04, 0x2f
        /*0002*/ 	.short	(.L_1 - .L_0)
	.align		4
.L_0:
        /*0004*/ 	.word	index@(_Z15pcg_hash_kernelPjij)
        /*0008*/ 	.word	0x0000000e


	//----- nvinfo : EIATTR_FRAME_SIZE
	.align		4
.L_1:
        /*000c*/ 	.byte	0x04, 0x11
        /*000e*/ 	.short	(.L_3 - .L_2)
	.align		4
.L_2:
        /*0010*/ 	.word	index@(_Z15pcg_hash_kernelPjij)
        /*0014*/ 	.word	0x00000000


	//----- nvinfo : EIATTR_REGCOUNT
	.align		4
.L_3:
        /*0018*/ 	.byte	0x04, 0x2f
        /*001a*/ 	.short	(.L_5 - .L_4)
	.align		4
.L_4:
        /*001c*/ 	.word	index@(_Z11iota_kernelPii)
        /*0020*/ 	.word	0x0000000a


	//----- nvinfo : EIATTR_FRAME_SIZE
	.align		4
.L_5:
        /*0024*/ 	.byte	0x04, 0x11
        /*0026*/ 	.short	(.L_7 - .L_6)
	.align		4
.L_6:
        /*0028*/ 	.word	index@(_Z11iota_kernelPii)
        /*002c*/ 	.word	0x00000000


	//----- nvinfo : EIATTR_MIN_STACK_SIZE
	.align		4
.L_7:
        /*0030*/ 	.byte	0x04, 0x12
        /*0032*/ 	.short	(.L_9 - .L_8)
	.align		4
.L_8:
        /*0034*/ 	.word	index@(_Z11iota_kernelPii)
        /*0038*/ 	.word	0x00000000


	//----- nvinfo : EIATTR_MIN_STACK_SIZE
	.align		4
.L_9:
        /*003c*/ 	.byte	0x04, 0x12
        /*003e*/ 	.short	(.L_11 - .L_10)
	.align		4
.L_10:
        /*0040*/ 	.word	index@(_Z15pcg_hash_kernelPjij)
        /*0044*/ 	.word	0x00000000
.L_11:


//--------------------- .nv.compat                --------------------------
	.section	.nv.compat,"",@"SHT_CUDA_COMPAT_INFO"
	.align	4
        /*0000*/ 	.byte	0x02, 0x09, 0x00, 0x00, 0x02, 0x02, 0x01, 0x00, 0x02, 0x05, 0x05, 0x00, 0x03, 0x07, 0x01, 0x01
        /*0010*/ 	.byte	0x02, 0x03, 0x00, 0x00, 0x02, 0x06, 0x01, 0x00, 0x04, 0x0b, 0x08, 0x00, 0x09, 0x00, 0x00, 0x00
        /*0020*/ 	.byte	0x00, 0x00, 0x00, 0x00


//--------------------- .nv.info._Z11iota_kernelPii --------------------------
	.section	.nv.info._Z11iota_kernelPii,"",@"SHT_CUDA_INFO"
	.sectionflags	@""
	.align	4


	//----- nvinfo : EIATTR_CUDA_API_VERSION
	.align		4
        /*0000*/ 	.byte	0x04, 0x37
        /*0002*/ 	.short	(.L_13 - .L_12)
.L_12:
        /*0004*/ 	.word	0x00000082


	//----- nvinfo : EIATTR_KPARAM_INFO
	.align		4
.L_13:
        /*0008*/ 	.byte	0x04, 0x17
        /*000a*/ 	.short	(.L_15 - .L_14)
.L_14:
        /*000c*/ 	.word	0x00000000
        /*0010*/ 	.short	0x0001
        /*0012*/ 	.short	0x0008
        /*0014*/ 	.byte	0x00, 0xf0, 0x11, 0x00


	//----- nvinfo : EIATTR_KPARAM_INFO
	.align		4
.L_15:
        /*0018*/ 	.byte	0x04, 0x17
        /*001a*/ 	.short	(.L_17 - .L_16)
.L_16:
        /*001c*/ 	.word	0x00000000
        /*0020*/ 	.short	0x0000
        /*0022*/ 	.short	0x0000
        /*0024*/ 	.byte	0x00, 0xf5, 0x21, 0x00


	//----- nvinfo : EIATTR_SPARSE_MMA_MASK
	.align		4
.L_17:
        /*0028*/ 	.byte	0x03, 0x50
        /*002a*/ 	.short	0x0000


	//----- nvinfo : EIATTR_MAXREG_COUNT
	.align		4
        /*002c*/ 	.byte	0x03, 0x1b
        /*002e*/ 	.short	0x00ff


	//----- nvinfo : EIATTR_MERCURY_ISA_VERSION
	.align		4
        /*0030*/ 	.byte	0x03, 0x5f
        /*0032*/ 	.short	0x0101


	//----- nvinfo : EIATTR_VRC_CTA_INIT_COUNT
	.align		4
        /*0034*/ 	.byte	0x02, 0x4a
	.zero		1
	.zero		1


	//----- nvinfo : EIATTR_EXIT_INSTR_OFFSETS
	.align		4
        /*0038*/ 	.byte	0x04, 0x1c
        /*003a*/ 	.short	(.L_19 - .L_18)


	//   ....[0]....
.L_18:
        /*003c*/ 	.word	0x00000070


	//   ....[1]....
        /*0040*/ 	.word	0x00000110


	//----- nvinfo : EIATTR_CRS_STACK_SIZE
	.align		4
.L_19:
        /*0044*/ 	.byte	0x04, 0x1e
        /*0046*/ 	.short	(.L_21 - .L_20)
.L_20:
        /*0048*/ 	.word	0x00000000


	//----- nvinfo : EIATTR_CBANK_PARAM_SIZE
	.align		4
.L_21:
        /*004c*/ 	.byte	0x03, 0x19
        /*004e*/ 	.short	0x000c


	//----- nvinfo : EIATTR_PARAM_CBANK
	.align		4
        /*0050*/ 	.byte	0x04, 0x0a
        /*0052*/ 	.short	(.L_23 - .L_22)
	.align		4
.L_22:
        /*0054*/ 	.word	index@(.nv.constant0._Z11iota_kernelPii)
        /*0058*/ 	.short	0x0380
        /*005a*/ 	.short	0x000c


	//----- nvinfo : EIATTR_SW_WAR
	.align		4
.L_23:
        /*005c*/ 	.byte	0x04, 0x36
        /*005e*/ 	.short	(.L_25 - .L_24)
.L_24:
        /*0060*/ 	.word	0x00000008
.L_25:


//--------------------- .nv.info._Z15pcg_hash_kernelPjij --------------------------
	.section	.nv.info._Z15pcg_hash_kernelPjij,"",@"SHT_CUDA_INFO"
	.sectionflags	@""
	.align	4


	//----- nvinfo : EIATTR_CUDA_API_VERSION
	.align		4
        /*0000*/ 	.byte	0x04, 0x37
        /*0002*/ 	.short	(.L_27 - .L_26)
.L_26:
        /*0004*/ 	.word	0x00000082


	//----- nvinfo : EIATTR_KPARAM_INFO
	.align		4
.L_27:
        /*0008*/ 	.byte	0x04, 0x17
        /*000a*/ 	.short	(.L_29 - .L_28)
.L_28:
        /*000c*/ 	.word	0x00000000
        /*0010*/ 	.short	0x0002
        /*0012*/ 	.short	0x000c
        /*0014*/ 	.byte	0x00, 0xf0, 0x11, 0x00


	//----- nvinfo : EIATTR_KPARAM_INFO
	.align		4
.L_29:
        /*0018*/ 	.byte	0x04, 0x17
        /*001a*/ 	.short	(.L_31 - .L_30)
.L_30:
        /*001c*/ 	.word	0x00000000
        /*0020*/ 	.short	0x0001
        /*0022*/ 	.short	0x0008
        /*0024*/ 	.byte	0x00, 0xf0, 0x11, 0x00


	//----- nvinfo : EIATTR_KPARAM_INFO
	.align		4
.L_31:
        /*0028*/ 	.byte	0x04, 0x17
        /*002a*/ 	.short	(.L_33 - .L_32)
.L_32:
        /*002c*/ 	.word	0x00000000
        /*0030*/ 	.short	0x0000
        /*0032*/ 	.short	0x0000
        /*0034*/ 	.byte	0x00, 0xf5, 0x21, 0x00


	//----- nvinfo : EIATTR_SPARSE_MMA_MASK
	.align		4
.L_33:
        /*0038*/ 	.byte	0x03, 0x50
        /*003a*/ 	.short	0x0000


	//----- nvinfo : EIATTR_MAXREG_COUNT
	.align		4
        /*003c*/ 	.byte	0x03, 0x1b
        /*003e*/ 	.short	0x00ff


	//----- nvinfo : EIATTR_MERCURY_ISA_VERSION
	.align		4
        /*0040*/ 	.byte	0x03, 0x5f
        /*0042*/ 	.short	0x0101


	//----- nvinfo : EIATTR_VRC_CTA_INIT_COUNT
	.align		4
        /*0044*/ 	.byte	0x02, 0x4a
	.zero		1
	.zero		1


	//----- nvinfo : EIATTR_EXIT_INSTR_OFFSETS
	.align		4
        /*0048*/ 	.byte	0x04, 0x1c
        /*004a*/ 	.short	(.L_35 - .L_34)


	//   ....[0]....
.L_34:
        /*004c*/ 	.word	0x00000070


	//   ....[1]....
        /*0050*/ 	.word	0x000001b0


	//----- nvinfo : EIATTR_CRS_STACK_SIZE
	.align		4
.L_35:
        /*0054*/ 	.byte	0x04, 0x1e
        /*0056*/ 	.short	(.L_37 - .L_36)
.L_36:
        /*0058*/ 	.word	0x00000000


	//----- nvinfo : EIATTR_CBANK_PARAM_SIZE
	.align		4
.L_37:
        /*005c*/ 	.byte	0x03, 0x19
        /*005e*/ 	.short	0x0010


	//----- nvinfo : EIATTR_PARAM_CBANK
	.align		4
        /*0060*/ 	.byte	0x04, 0x0a
        /*0062*/ 	.short	(.L_39 - .L_38)
	.align		4
.L_38:
        /*0064*/ 	.word	index@(.nv.constant0._Z15pcg_hash_kernelPjij)
        /*0068*/ 	.short	0x0380
        /*006a*/ 	.short	0x0010


	//----- nvinfo : EIATTR_SW_WAR
	.align		4
.L_39:
        /*006c*/ 	.byte	0x04, 0x36
        /*006e*/ 	.short	(.L_41 - .L_40)
.L_40:
        /*0070*/ 	.word	0x00000008
.L_41:


//--------------------- .nv.callgraph             --------------------------
	.section	.nv.callgraph,"",@"SHT_CUDA_CALLGRAPH"
	.align	4
	.sectionentsize	8
	.align		4
        /*0000*/ 	.word	0x00000000
	.align		4
        /*0004*/ 	.word	0xffffffff
	.align		4
        /*0008*/ 	.word	0x00000000
	.align		4
        /*000c*/ 	.word	0xfffffffe
	.align		4
        /*0010*/ 	.word	0x00000000
	.align		4
        /*0014*/ 	.word	0xfffffffd
	.align		4
        /*0018*/ 	.word	0x00000000
	.align		4
        /*001c*/ 	.word	0xfffffffc


//--------------------- .text._Z11iota_kernelPii  --------------------------
	.section	.text._Z11iota_kernelPii,"ax",@progbits
	.align	128
        .global         _Z11iota_kernelPii
        .type           _Z11iota_kernelPii,@function
        .size           _Z11iota_kernelPii,(.L_x_4 - _Z11iota_kernelPii)
        .other          _Z11iota_kernelPii,@"STO_CUDA_ENTRY STV_DEFAULT"
_Z11iota_kernelPii:
.text._Z11iota_kernelPii:
[----:B------:R-:W-:Y:S01]  /*0000*/  LDC R1, c[0x0][0x37c] ;  /* 0x0000df00ff017b82 */ /* 0x000fe20000000800 */
[----:B------:R-:W0:Y:S07]  /*0010*/  S2R R0, SR_TID.X ;  /* 0x0000000000007919 */ /* 0x000e2e0000002100 */
[----:B------:R-:W0:Y:S01]  /*0020*/  S2UR UR4, SR_CTAID.X ;  /* 0x00000000000479c3 */ /* 0x000e220000002500 */
[----:B------:R-:W1:Y:S07]  /*0030*/  LDCU UR5, c[0x0][0x388] ;  /* 0x00007100ff0577ac */ /* 0x000e6e0008000800 */
[----:B------:R-:W0:Y:S02]  /*0040*/  LDC R7, c[0x0][0x360] ;  /* 0x0000d800ff077b82 */ /* 0x000e240000000800 */
[----:B0-----:R-:W-:-:S05]  /*0050*/  IMAD R0, R7, UR4, R0 ;  /* 0x0000000407007c24 */ /* 0x001fca000f8e0200 */
[----:B-1----:R-:W-:-:S13]  /*0060*/  ISETP.GE.AND P0, PT, R0, UR5, PT ;  /* 0x0000000500007c0c */ /* 0x002fda000bf06270 */
[----:B------:R-:W-:Y:S05]  /*0070*/  @P0 EXIT ;  /* 0x000000000000094d */ /* 0x000fea0003800000 */
[----:B------:R-:W0:Y:S01]  /*0080*/  LDC.64 R4, c[0x0][0x380] ;  /* 0x0000e000ff047b82 */ /* 0x000e220000000a00 */
[----:B------:R-:W1:Y:S01]  /*0090*/  LDCU UR4, c[0x0][0x370] ;  /* 0x00006e00ff0477ac */ /* 0x000e620008000800 */
[----:B------:R-:W2:Y:S01]  /*00a0*/  LDCU.64 UR6, c[0x0][0x358] ;  /* 0x00006b00ff0677ac */ /* 0x000ea20008000a00 */
[----:B-1----:R-:W-:-:S07]  /*00b0*/  IMAD R7, R7, UR4, RZ ;  /* 0x0000000407077c24 */ /* 0x002fce000f8e02ff */
.L_x_0:
[----:B0-----:R-:W-:-:S05]  /*00c0*/  IMAD.WIDE R2, R0, 0x4, R4 ;  /* 0x0000000400027825 */ /* 0x001fca00078e0204 */
[----:B--2---:R0:W-:Y:S02]  /*00d0*/  STG.E desc[UR6][R2.64], R0 ;  /* 0x0000000002007986 */ /* 0x0041e4000c101906 */
[----:B0-----:R-:W-:-:S04]  /*00e0*/  IADD3 R0, PT, PT, R7, R0, RZ ;  /* 0x0000000007007210 */ /* 0x001fc80007ffe0ff */
[----:B------:R-:W-:-:S13]  /*00f0*/  ISETP.GE.AND P0, PT, R0, UR5, PT ;  /* 0x0000000500007c0c */ /* 0x000fda000bf06270 */
[----:B------:R-:W-:Y:S05]  /*0100*/  @!P0 BRA `(.L_x_0) ;  /* 0xfffffffc00ec8947 */ /* 0x000fea000383ffff */
[----:B------:R-:W-:Y:S05]  /*0110*/  EXIT ;  /* 0x000000000000794d */ /* 0x000fea0003800000 */
.L_x_1:
[----:B------:R-:W-:-:S00]  /*0120*/  BRA `(.L_x_1) ;  /* 0xfffffffc00fc7947 */ /* 0x000fc0000383ffff */
[----:B------:R-:W-:-:S00]  /*0130*/  NOP ;  /* 0x0000000000007918 */ /* 0x000fc00000000000 */
        /* <DEDUP_REMOVED lines=12> */
.L_x_4:


//--------------------- .text._Z15pcg_hash_kernelPjij --------------------------
	.section	.text._Z15pcg_hash_kernelPjij,"ax",@progbits
	.align	128
        .global         _Z15pcg_hash_kernelPjij
        .type           _Z15pcg_hash_kernelPjij,@function
        .size           _Z15pcg_hash_kernelPjij,(.L_x_5 - _Z15pcg_hash_kernelPjij)
        .other          _Z15pcg_hash_kernelPjij,@"STO_CUDA_ENTRY STV_DEFAULT"
_Z15pcg_hash_kernelPjij:
.text._Z15pcg_hash_kernelPjij:
        /* <DEDUP_REMOVED lines=10> */
[----:B------:R-:W-:Y:S01]  /*00a0*/  IMAD.MOV.U32 R11, RZ, RZ, 0x2c9277b5 ;  /* 0x2c9277b5ff0b7424 */ /* 0x000fe200078e00ff */
[----:B------:R-:W2:Y:S01]  /*00b0*/  LDCU.64 UR6, c[0x0][0x358] ;  /* 0x00006b00ff0677ac */ /* 0x000ea20008000a00 */
[----:B------:R-:W3:Y:S01]  /*00c0*/  LDCU UR8, c[0x0][0x38c] ;  /* 0x00007180ff0877ac */ /* 0x000ee20008000800 */
[----:B-1----:R-:W-:-:S07]  /*00d0*/  IMAD R7, R7, UR4, RZ ;  /* 0x0000000407077c24 */ /* 0x002fce000f8e02ff */
.L_x_2:
[----:B-1-3--:R-:W-:-:S05]  /*00e0*/  LOP3.LUT R4, R0, UR8, RZ, 0x3c, !PT ;  /* 0x0000000800047c12 */ /* 0x00afca000f8e3cff */
[----:B------:R-:W-:-:S05]  /*00f0*/  IMAD R4, R4, R11, -0x53a9b4fb ;  /* 0xac564b0504047424 */ /* 0x000fca00078e020b */
[----:B------:R-:W-:-:S04]  /*0100*/  LEA.HI R5, R4, 0x4, RZ, 0x4 ;  /* 0x0000000404057811 */ /* 0x000fc800078f20ff */
[----:B------:R-:W-:-:S04]  /*0110*/  SHF.R.U32.HI R5, RZ, R5, R4 ;  /* 0x00000005ff057219 */ /* 0x000fc80000011604 */
[----:B------:R-:W-:-:S05]  /*0120*/  LOP3.LUT R5, R5, R4, RZ, 0x3c, !PT ;  /* 0x0000000405057212 */ /* 0x000fca00078e3cff */
[----:B------:R-:W-:Y:S02]  /*0130*/  IMAD R6, R5, 0x108ef2d9, RZ ;  /* 0x108ef2d905067824 */ /* 0x000fe400078e02ff */
[----:B0-----:R-:W-:-:S03]  /*0140*/  IMAD.WIDE R4, R0, 0x4, R2 ;  /* 0x0000000400047825 */ /* 0x001fc600078e0202 */
[----:B------:R-:W-:Y:S01]  /*0150*/  SHF.R.U32.HI R9, RZ, 0x16, R6 ;  /* 0x00000016ff097819 */ /* 0x000fe20000011606 */
[----:B------:R-:W-:-:S03]  /*0160*/  IMAD.IADD R0, R7, 0x1, R0 ;  /* 0x0000000107007824 */ /* 0x000fc600078e0200 */
[----:B------:R-:W-:Y:S02]  /*0170*/  LOP3.LUT R9, R9, R6, RZ, 0x3c, !PT ;  /* 0x0000000609097212 */ /* 0x000fe400078e3cff */
[----:B------:R-:W-:-:S03]  /*0180*/  ISETP.GE.AND P0, PT, R0, UR5, PT ;  /* 0x0000000500007c0c */ /* 0x000fc6000bf06270 */
[----:B--2---:R1:W-:Y:S10]  /*0190*/  STG.E desc[UR6][R4.64], R9 ;  /* 0x0000000904007986 */ /* 0x0043f4000c101906 */
[----:B------:R-:W-:Y:S05]  /*01a0*/  @!P0 BRA `(.L_x_2) ;  /* 0xfffffffc00cc8947 */ /* 0x000fea000383ffff */
[----:B------:R-:W-:Y:S05]  /*01b0*/  EXIT ;  /* 0x000000000000794d */ /* 0x000fea0003800000 */
.L_x_3:
        /* <DEDUP_REMOVED lines=12> */
.L_x_5:


//--------------------- .nv.shared.reserved.0     --------------------------
	.section	.nv.shared.reserved.0,"aw",@nobits
	.weak		__nv_reservedSMEM_offset_0_alias
	.size		__nv_reservedSMEM_offset_0_alias, 0, 64
	.other		__nv_reservedSMEM_offset_0_alias,@"STO_CUDA_RESERVED_SHARED STV_DEFAULT"
__nv_reservedSMEM_offset_0_alias:
	.zero		0
	.zero		64


//--------------------- .nv.constant0._Z11iota_kernelPii --------------------------
	.section	.nv.constant0._Z11iota_kernelPii,"a",@progbits
	.sectionflags	@""
	.align	4
.nv.constant0._Z11iota_kernelPii:
	.zero		908


//--------------------- .nv.constant0._Z15pcg_hash_kernelPjij --------------------------
	.section	.nv.constant0._Z15pcg_hash_kernelPjij,"a",@progbits
	.sectionflags	@""
	.align	4
.nv.constant0._Z15pcg_hash_kernelPjij:
	.zero		912


//--------------------- SYMBOLS --------------------------

	.type		.nv.reservedSmem.offset0,@object
	.size		.nv.reservedSmem.offset0,0x4
